	.headerflags	@"EF_CUDA_TEXMODE_UNIFIED EF_CUDA_64BIT_ADDRESS EF_CUDA_ACCELERATORS EF_CUDA_SM90 EF_CUDA_VIRTUAL_SM(EF_CUDA_SM90)"
	.elftype	@"ET_EXEC"


//--------------------- .nv.info                  --------------------------
	.section	.nv.info,"",@"SHT_CUDA_INFO"
	.align	4


	//----- nvinfo : EIATTR_REGCOUNT
	.align		4
        /*0000*/ 	.byte	0x04, 0x2f
        /*0002*/ 	.short	(.L_1 - .L_0)
	.align		4
.L_0:
        /*0004*/ 	.word	index@(triton_per_fused_mean_54)
        /*0008*/ 	.word	0x00000014


	//----- nvinfo : EIATTR_MIN_STACK_SIZE
	.align		4
.L_1:
        /*000c*/ 	.byte	0x04, 0x12
        /*000e*/ 	.short	(.L_3 - .L_2)
	.align		4
.L_2:
        /*0010*/ 	.word	index@(triton_per_fused_mean_54)
        /*0014*/ 	.word	0x00000000


	//----- nvinfo : EIATTR_FRAME_SIZE
	.align		4
.L_3:
        /*0018*/ 	.byte	0x04, 0x11
        /*001a*/ 	.short	(.L_5 - .L_4)
	.align		4
.L_4:
        /*001c*/ 	.word	index@(triton_per_fused_mean_54)
        /*0020*/ 	.word	0x00000000


	//----- nvinfo : EIATTR_MIN_STACK_SIZE
	.align		4
.L_5:
        /*0024*/ 	.byte	0x04, 0x12
        /*0026*/ 	.short	(.L_7 - .L_6)
	.align		4
.L_6:
        /*0028*/ 	.word	index@(triton_per_fused_mean_54)
        /*002c*/ 	.word	0x00000000
.L_7:


//--------------------- .nv.info.triton_per_fused_mean_54 --------------------------
	.section	.nv.info.triton_per_fused_mean_54,"",@"SHT_CUDA_INFO"
	.sectionflags	@""
	.align	4


	//----- nvinfo : EIATTR_CUDA_API_VERSION
	.align		4
        /*0000*/ 	.byte	0x04, 0x37
        /*0002*/ 	.short	(.L_9 - .L_8)
.L_8:
        /*0004*/ 	.word	0x0000007c


	//----- nvinfo : EIATTR_KPARAM_INFO
	.align		4
.L_9:
        /*0008*/ 	.byte	0x04, 0x17
        /*000a*/ 	.short	(.L_11 - .L_10)
.L_10:
        /*000c*/ 	.word	0x00000000
        /*0010*/ 	.short	0x0003
        /*0012*/ 	.short	0x0014
        /*0014*/ 	.byte	0x00, 0xf0, 0x11, 0x00


	//----- nvinfo : EIATTR_KPARAM_INFO
	.align		4
.L_11:
        /*0018*/ 	.byte	0x04, 0x17
        /*001a*/ 	.short	(.L_13 - .L_12)
.L_12:
        /*001c*/ 	.word	0x00000000
        /*0020*/ 	.short	0x0002
        /*0022*/ 	.short	0x0010
        /*0024*/ 	.byte	0x00, 0xf0, 0x11, 0x00


	//----- nvinfo : EIATTR_KPARAM_INFO
	.align		4
.L_13:
        /*0028*/ 	.byte	0x04, 0x17
        /*002a*/ 	.short	(.L_15 - .L_14)
.L_14:
        /*002c*/ 	.word	0x00000000
        /*0030*/ 	.short	0x0001
        /*0032*/ 	.short	0x0008
        /*0034*/ 	.byte	0x00, 0xf4, 0x21, 0x00


	//----- nvinfo : EIATTR_KPARAM_INFO
	.align		4
.L_15:
        /*0038*/ 	.byte	0x04, 0x17
        /*003a*/ 	.short	(.L_17 - .L_16)
.L_16:
        /*003c*/ 	.word	0x00000000
        /*0040*/ 	.short	0x0000
        /*0042*/ 	.short	0x0000
        /*0044*/ 	.byte	0x00, 0xf4, 0x21, 0x00


	//----- nvinfo : EIATTR_SPARSE_MMA_MASK
	.align		4
.L_17:
        /*0048*/ 	.byte	0x03, 0x50
        /*004a*/ 	.short	0x0000


	//----- nvinfo : EIATTR_MAXREG_COUNT
	.align		4
        /*004c*/ 	.byte	0x03, 0x1b
        /*004e*/ 	.short	0x00ff


	//----- nvinfo : EIATTR_COOP_GROUP_MASK_REGIDS
	.align		4
        /*0050*/ 	.byte	0x04, 0x29
        /*0052*/ 	.short	(.L_19 - .L_18)


	//   ....[0]....
.L_18:
        /*0054*/ 	.word	0xffffffff


	//   ....[1]....
        /*0058*/ 	.word	0xffffffff


	//   ....[2]....
        /*005c*/ 	.word	0xffffffff


	//   ....[3]....
        /*0060*/ 	.word	0xffffffff


	//   ....[4]....
        /*0064*/ 	.word	0xffffffff


	//   ....[5]....
        /*0068*/ 	.word	0xffffffff


	//   ....[6]....
        /*006c*/ 	.word	0xffffffff


	//   ....[7]....
        /*0070*/ 	.word	0xffffffff


	//----- nvinfo : EIATTR_COOP_GROUP_INSTR_OFFSETS
	.align		4
.L_19:
        /*0074*/ 	.byte	0x04, 0x28
        /*0076*/ 	.short	(.L_21 - .L_20)


	//   ....[0]....
.L_20:
        /*0078*/ 	.word	0x000001c0


	//   ....[1]....
        /*007c*/ 	.word	0x000001d0


	//   ....[2]....
        /*0080*/ 	.word	0x00000200


	//   ....[3]....
        /*0084*/ 	.word	0x00000210


	//   ....[4]....
        /*0088*/ 	.word	0x00000240


	//   ....[5]....
        /*008c*/ 	.word	0x00000250


	//   ....[6]....
        /*0090*/ 	.word	0x00000280


	//   ....[7]....
        /*0094*/ 	.word	0x00000290


	//----- nvinfo : EIATTR_EXIT_INSTR_OFFSETS
	.align		4
.L_21:
        /*0098*/ 	.byte	0x04, 0x1c
        /*009a*/ 	.short	(.L_23 - .L_22)


	//   ....[0]....
.L_22:
        /*009c*/ 	.word	0x00000360


	//   ....[1]....
        /*00a0*/ 	.word	0x00000390


	//----- nvinfo : EIATTR_REQNTID
	.align		4
.L_23:
        /*00a4*/ 	.byte	0x04, 0x10
        /*00a6*/ 	.short	(.L_25 - .L_24)
.L_24:
        /*00a8*/ 	.word	0x00000100
        /*00ac*/ 	.word	0x00000001
        /*00b0*/ 	.word	0x00000001


	//----- nvinfo : EIATTR_CBANK_PARAM_SIZE
	.align		4
.L_25:
        /*00b4*/ 	.byte	0x03, 0x19
        /*00b6*/ 	.short	0x0018


	//----- nvinfo : EIATTR_PARAM_CBANK
	.align		4
        /*00b8*/ 	.byte	0x04, 0x0a
        /*00ba*/ 	.short	(.L_27 - .L_26)
	.align		4
.L_26:
        /*00bc*/ 	.word	index@(.nv.constant0.triton_per_fused_mean_54)
        /*00c0*/ 	.short	0x0210
        /*00c2*/ 	.short	0x0018


	//----- nvinfo : EIATTR_SW_WAR
	.align		4
.L_27:
        /*00c4*/ 	.byte	0x04, 0x36
        /*00c6*/ 	.short	(.L_29 - .L_28)
.L_28:
        /*00c8*/ 	.word	0x00000008
.L_29:


//--------------------- .nv.callgraph             --------------------------
	.section	.nv.callgraph,"",@"SHT_CUDA_CALLGRAPH"
	.align	4
	.sectionentsize	8
	.align		4
        /*0000*/ 	.word	0x00000000
	.align		4
        /*0004*/ 	.word	0xffffffff
	.align		4
        /*0008*/ 	.word	0x00000000
	.align		4
        /*000c*/ 	.word	0xfffffffe
	.align		4
        /*0010*/ 	.word	0x00000000
	.align		4
        /*0014*/ 	.word	0xfffffffd
	.align		4
        /*0018*/ 	.word	0x00000000
	.align		4
        /*001c*/ 	.word	0xfffffffc


//--------------------- .text.triton_per_fused_mean_54 --------------------------
	.section	.text.triton_per_fused_mean_54,"ax",@progbits
	.sectionflags	@"SHF_BARRIERS=1"
	.align	128
        .global         triton_per_fused_mean_54
        .type           triton_per_fused_mean_54,@function
        .size           triton_per_fused_mean_54,(.L_x_1 - triton_per_fused_mean_54)
        .other          triton_per_fused_mean_54,@"STO_CUDA_ENTRY STV_DEFAULT"
triton_per_fused_mean_54:
.text.triton_per_fused_mean_54:
[----:B------:R-:W0:Y:S02]  /*0000*/  LDC R1, c[0x0][0x28] ;  /* 0x00000a00ff017b82 */ /* 0x000e240000000800 */
[----:B------:R-:W1:Y:S01]  /*0010*/  S2R R3, SR_TID.X ;  /* 0x0000000000037919 */ /* 0x000e620000002100 */
[----:B------:R-:W2:Y:S01]  /*0020*/  LDC.64 R8, c[0x0][0x218] ;  /* 0x00008600ff087b82 */ /* 0x000ea20000000a00 */
[----:B------:R-:W-:Y:S01]  /*0030*/  ULDC.64 UR6, c[0x0][0x208] ;  /* 0x0000820000067ab9 */ /* 0x000fe20000000a00 */
[----:B------:R-:W3:Y:S01]  /*0040*/  S2R R0, SR_CTAID.X ;  /* 0x0000000000007919 */ /* 0x000ee20000002500 */
[----:B-1----:R-:W-:Y:S02]  /*0050*/  SHF.R.U32.HI R13, RZ, 0x4, R3 ;  /* 0x00000004ff0d7819 */ /* 0x002fe40000011603 */
[----:B------:R-:W-:Y:S02]  /*0060*/  SHF.L.U32 R2, R3, 0x2, RZ ;  /* 0x0000000203027819 */ /* 0x000fe400000006ff */
[----:B---3--:R-:W-:Y:S02]  /*0070*/  SHF.L.U32 R0, R0, 0x5, RZ ;  /* 0x0000000500007819 */ /* 0x008fe400000006ff */
[----:B------:R-:W-:-:S02]  /*0080*/  SGXT.U32 R13, R13, 0x4 ;  /* 0x000000040d0d781a */ /* 0x000fc40000000000 */
[----:B------:R-:W-:Y:S02]  /*0090*/  LOP3.LUT R5, R2, 0x3c, RZ, 0xc0, !PT ;  /* 0x0000003c02057812 */ /* 0x000fe400078ec0ff */
[----:B------:R-:W-:-:S04]  /*00a0*/  LOP3.LUT R2, R0, R13, RZ, 0xfc, !PT ;  /* 0x0000000d00027212 */ /* 0x000fc800078efcff */
[----:B------:R-:W-:-:S04]  /*00b0*/  LEA R5, R2, R5, 0x6 ;  /* 0x0000000502057211 */ /* 0x000fc800078e30ff */
[C---:B------:R-:W-:Y:S01]  /*00c0*/  LOP3.LUT R7, R5.reuse, 0x400, RZ, 0xfc, !PT ;  /* 0x0000040005077812 */ /* 0x040fe200078efcff */
[----:B--2---:R-:W-:-:S04]  /*00d0*/  IMAD.WIDE R4, R5, 0x4, R8 ;  /* 0x0000000405047825 */ /* 0x004fc800078e0208 */
[----:B------:R-:W-:Y:S02]  /*00e0*/  IMAD.WIDE R8, R7, 0x4, R8 ;  /* 0x0000000407087825 */ /* 0x000fe400078e0208 */
[----:B------:R-:W2:Y:S04]  /*00f0*/  LDG.E.128 R4, desc[UR6][R4.64] ;  /* 0x0000000604047981 */ /* 0x000ea8000c1e1d00 */
[----:B------:R-:W3:Y:S01]  /*0100*/  LDG.E.128 R8, desc[UR6][R8.64] ;  /* 0x0000000608087981 */ /* 0x000ee2000c1e1d00 */
[----:B------:R-:W1:Y:S01]  /*0110*/  S2UR UR5, SR_CgaCtaId ;  /* 0x00000000000579c3 */ /* 0x000e620000008800 */
[----:B------:R-:W-:Y:S01]  /*0120*/  UMOV UR4, 0x400 ;  /* 0x0000040000047882 */ /* 0x000fe20000000000 */
[----:B------:R-:W-:Y:S01]  /*0130*/  LOP3.LUT P0, RZ, R3, 0xe0, RZ, 0xc0, !PT ;  /* 0x000000e003ff7812 */ /* 0x000fe2000780c0ff */
[----:B-1----:R-:W-:-:S06]  /*0140*/  UPRMT UR4, UR5, 0x654, UR4 ;  /* 0x0000065405047896 */ /* 0x002fcc0008000004 */
[----:B------:R-:W-:Y:S01]  /*0150*/  LEA R13, R13, UR4, 0x2 ;  /* 0x000000040d0d7c11 */ /* 0x000fe2000f8e10ff */
[----:B--2---:R-:W-:Y:S01]  /*0160*/  FADD R15, R4, R5 ;  /* 0x00000005040f7221 */ /* 0x004fe20000000000 */
[----:B---3--:R-:W-:-:S03]  /*0170*/  FADD R17, R8, R9 ;  /* 0x0000000908117221 */ /* 0x008fc60000000000 */
[----:B------:R-:W-:Y:S01]  /*0180*/  FADD R6, R6, R15 ;  /* 0x0000000f06067221 */ /* 0x000fe20000000000 */
[----:B------:R-:W-:-:S03]  /*0190*/  FADD R10, R10, R17 ;  /* 0x000000110a0a7221 */ /* 0x000fc60000000000 */
[----:B------:R-:W-:Y:S01]  /*01a0*/  FADD R6, R7, R6 ;  /* 0x0000000607067221 */ /* 0x000fe20000000000 */
[----:B------:R-:W-:-:S04]  /*01b0*/  FADD R10, R11, R10 ;  /* 0x0000000a0b0a7221 */ /* 0x000fc80000000000 */
[----:B------:R-:W1:Y:S04]  /*01c0*/  SHFL.BFLY PT, R7, R6, 0x8, 0x1f ;  /* 0x0d001f0006077f89 */ /* 0x000e6800000e0000 */
[----:B------:R-:W2:Y:S01]  /*01d0*/  SHFL.BFLY PT, R11, R10, 0x8, 0x1f ;  /* 0x0d001f000a0b7f89 */ /* 0x000ea200000e0000 */
[----:B-1----:R-:W-:Y:S01]  /*01e0*/  FADD R7, R6, R7 ;  /* 0x0000000706077221 */ /* 0x002fe20000000000 */
[----:B--2---:R-:W-:-:S04]  /*01f0*/  FADD R11, R10, R11 ;  /* 0x0000000b0a0b7221 */ /* 0x004fc80000000000 */
        /* <DEDUP_REMOVED lines=11> */
[----:B------:R-:W-:Y:S01]  /*02b0*/  LOP3.LUT R2, R3, 0x1f, RZ, 0xc0, !PT ;  /* 0x0000001f03027812 */ /* 0x000fe200078ec0ff */
[----:B------:R-:W1:Y:S01]  /*02c0*/  LDC.64 R4, c[0x0][0x210] ;  /* 0x00008400ff047b82 */ /* 0x000e620000000a00 */
[----:B------:R-:W-:Y:S01]  /*02d0*/  LOP3.LUT R3, R0, 0x1f, R3, 0xf8, !PT ;  /* 0x0000001f00037812 */ /* 0x000fe200078ef803 */
[----:B--2---:R-:W-:Y:S01]  /*02e0*/  FADD R10, R9, R10 ;  /* 0x0000000a090a7221 */ /* 0x004fe20000000000 */
[----:B------:R2:W-:Y:S01]  /*02f0*/  STS [R13], R6 ;  /* 0x000000060d007388 */ /* 0x0005e20000000800 */
[----:B------:R-:W-:-:S03]  /*0300*/  LEA R7, R2, UR4, 0x2 ;  /* 0x0000000402077c11 */ /* 0x000fc6000f8e10ff */
[----:B------:R2:W-:Y:S01]  /*0310*/  STS [R13+0x40], R10 ;  /* 0x0000400a0d007388 */ /* 0x0005e20000000800 */
[----:B------:R-:W-:Y:S01]  /*0320*/  BAR.SYNC.DEFER_BLOCKING 0x0 ;  /* 0x0000000000007b1d */ /* 0x000fe20000010000 */
[----:B-1----:R-:W-:-:S05]  /*0330*/  IMAD.WIDE R2, R3, 0x4, R4 ;  /* 0x0000000403027825 */ /* 0x002fca00078e0204 */
[----:B------:R-:W1:Y:S02]  /*0340*/  LDS R7, [R7] ;  /* 0x0000000007077984 */ /* 0x000e640000000800 */
[----:B------:R-:W-:Y:S06]  /*0350*/  BAR.SYNC.DEFER_BLOCKING 0x0 ;  /* 0x0000000000007b1d */ /* 0x000fec0000010000 */
[----:B--2---:R-:W-:Y:S05]  /*0360*/  @P0 EXIT ;  /* 0x000000000000094d */ /* 0x004fea0003800000 */
[----:B-1----:R-:W-:-:S05]  /*0370*/  FMUL R7, R7, 0.015625 ;  /* 0x3c80000007077820 */ /* 0x002fca0000400000 */
[----:B------:R-:W-:Y:S01]  /*0380*/  STG.E desc[UR6][R2.64], R7 ;  /* 0x0000000702007986 */ /* 0x000fe2000c101906 */
[----:B------:R-:W-:Y:S05]  /*0390*/  EXIT ;  /* 0x000000000000794d */ /* 0x000fea0003800000 */
.L_x_0:
[----:B------:R-:W-:-:S00]  /*03a0*/  BRA `(.L_x_0) ;  /* 0xfffffffc00fc7947 */ /* 0x000fc0000383ffff */
[----:B------:R-:W-:-:S00]  /*03b0*/  NOP ;  /* 0x0000000000007918 */ /* 0x000fc00000000000 */
        /* <DEDUP_REMOVED lines=12> */
.L_x_1:


//--------------------- .nv.shared.triton_per_fused_mean_54 --------------------------
	.section	.nv.shared.triton_per_fused_mean_54,"aw",@nobits
	.sectionflags	@""
	.align	16
	.zero		1024


//--------------------- .nv.constant0.triton_per_fused_mean_54 --------------------------
	.section	.nv.constant0.triton_per_fused_mean_54,"a",@progbits
	.sectionflags	@""
	.align	4
.nv.constant0.triton_per_fused_mean_54:
	.zero		552
